//
// Generated by NVIDIA NVVM Compiler
//
// Compiler Build ID: CL-36424714
// Cuda compilation tools, release 13.0, V13.0.88
// Based on NVVM 20.0.0
//

.version 9.0
.target sm_100
.address_size 64

	// .globl	_Z10wavekerneliPfS_S_
.const .align 4 .f32 dxSquared = 0f43610000;
.const .align 4 .f32 dySquared = 0f43610000;
.const .align 4 .f32 dtSquared = 0f3851B716;

.visible .entry _Z10wavekerneliPfS_S_(
	.param .u32 _Z10wavekerneliPfS_S__param_0,
	.param .u64 .ptr .align 1 _Z10wavekerneliPfS_S__param_1,
	.param .u64 .ptr .align 1 _Z10wavekerneliPfS_S__param_2,
	.param .u64 .ptr .align 1 _Z10wavekerneliPfS_S__param_3
)
{
	.reg .b32 	%r<13>;
	.reg .b32 	%f<19>;
	.reg .b64 	%rd<15>;

	ld.param.u64 	%rd1, [_Z10wavekerneliPfS_S__param_1];
	ld.param.u64 	%rd2, [_Z10wavekerneliPfS_S__param_2];
	ld.param.u64 	%rd3, [_Z10wavekerneliPfS_S__param_3];
	cvta.to.global.u64 	%rd4, %rd3;
	cvta.to.global.u64 	%rd5, %rd2;
	cvta.to.global.u64 	%rd6, %rd1;
	mov.u32 	%r1, %ctaid.x;
	mov.u32 	%r2, %ntid.x;
	mov.u32 	%r3, %tid.x;
	mad.lo.s32 	%r4, %r1, %r2, %r3;
	add.s32 	%r5, %r4, -1;
	mov.u32 	%r6, %ctaid.y;
	mov.u32 	%r7, %ntid.y;
	mov.u32 	%r8, %tid.y;
	mad.lo.s32 	%r9, %r6, %r7, %r8;
	add.s32 	%r10, %r9, -1;
	mul.lo.s32 	%r11, %r10, %r5;
	mul.wide.s32 	%rd7, %r11, 4;
	add.s64 	%rd8, %rd6, %rd7;
	ld.global.f32 	%f1, [%rd8+4];
	ld.global.f32 	%f2, [%rd8];
	add.f32 	%f3, %f2, %f2;
	sub.f32 	%f4, %f1, %f3;
	ld.global.f32 	%f5, [%rd8+-4];
	add.f32 	%f6, %f5, %f4;
	div.rn.f32 	%f7, %f6, 0f43610000;
	mul.wide.s32 	%rd9, %r5, 4;
	add.s64 	%rd10, %rd8, %rd9;
	ld.global.f32 	%f8, [%rd10];
	sub.f32 	%f9, %f8, %f3;
	sub.s32 	%r12, %r11, %r5;
	mul.wide.s32 	%rd11, %r12, 4;
	add.s64 	%rd12, %rd6, %rd11;
	ld.global.f32 	%f10, [%rd12];
	add.f32 	%f11, %f10, %f9;
	div.rn.f32 	%f12, %f11, 0f43610000;
	add.f32 	%f13, %f7, %f12;
	add.s64 	%rd13, %rd5, %rd7;
	ld.global.f32 	%f14, [%rd13];
	mul.f32 	%f15, %f14, 0f3851B716;
	add.s64 	%rd14, %rd4, %rd7;
	ld.global.f32 	%f16, [%rd14];
	sub.f32 	%f17, %f3, %f16;
	fma.rn.f32 	%f18, %f15, %f13, %f17;
	st.global.f32 	[%rd14], %f18;
	ret;

}


// ===== COMPILED SASS (sm_100) =====

	.target	sm_100

	.elftype	@"ET_EXEC"


//--------------------- .note.nv.tkinfo           --------------------------
	.section	.note.nv.tkinfo,"",@"SHT_NOTE"
	.sectionflags	@"SHF_NOTE_NV_TKINFO"
	.tkinfo
        /*0018*/ 	.word	0x00000002
        /*0030*/ 	.string	""
        /*0030*/ 	.string	"ptxas"
        /*0030*/ 	.string	"Cuda compilation tools, release 13.0, V13.0.88"
        /*0030*/ 	.string	"Build cuda_13.0.r13.0/compiler.36424714_0"
        /*0030*/ 	.string	"-arch sm_100 -m 64 "



//--------------------- .note.nv.cuinfo           --------------------------
	.section	.note.nv.cuinfo,"",@"SHT_NOTE"
	.sectionflags	@"SHF_NOTE_NV_CUINFO"
        /*0018*/ 	.short	0x0002
        /*001a*/ 	.short	0x0064
        /*001c*/ 	.short	0x0082
	.zero		2


//--------------------- .nv.info                  --------------------------
	.section	.nv.info,"",@"SHT_CUDA_INFO"
	.align	4


	//----- nvinfo : EIATTR_REGCOUNT
	.align		4
        /*0000*/ 	.byte	0x04, 0x2f
        /*0002*/ 	.short	(.L_4 - .L_3)
	.align		4
.L_3:
        /*0004*/ 	.word	index@(_Z10wavekerneliPfS_S_)
        /*0008*/ 	.word	0x00000015


	//----- nvinfo : EIATTR_FRAME_SIZE
	.align		4
.L_4:
        /*000c*/ 	.byte	0x04, 0x11
        /*000e*/ 	.short	(.L_6 - .L_5)
	.align		4
.L_5:
        /*0010*/ 	.word	index@($__internal_0_$__cuda_sm3x_div_rn_noftz_f32_slowpath)
        /*0014*/ 	.word	0x00000000


	//----- nvinfo : EIATTR_FRAME_SIZE
	.align		4
.L_6:
        /*0018*/ 	.byte	0x04, 0x11
        /*001a*/ 	.short	(.L_8 - .L_7)
	.align		4
.L_7:
        /*001c*/ 	.word	index@(_Z10wavekerneliPfS_S_)
        /*0020*/ 	.word	0x00000000


	//----- nvinfo : EIATTR_MIN_STACK_SIZE
	.align		4
.L_8:
        /*0024*/ 	.byte	0x04, 0x12
        /*0026*/ 	.short	(.L_10 - .L_9)
	.align		4
.L_9:
        /*0028*/ 	.word	index@(_Z10wavekerneliPfS_S_)
        /*002c*/ 	.word	0x00000000
.L_10:


//--------------------- .nv.compat                --------------------------
	.section	.nv.compat,"",@"SHT_CUDA_COMPAT_INFO"
	.align	4
        /*0000*/ 	.byte	0x02, 0x09, 0x00, 0x00, 0x02, 0x02, 0x01, 0x00, 0x02, 0x05, 0x05, 0x00, 0x03, 0x07, 0x01, 0x01
        /*0010*/ 	.byte	0x02, 0x03, 0x00, 0x00, 0x02, 0x06, 0x01, 0x00, 0x04, 0x0b, 0x08, 0x00, 0x01, 0x00, 0x00, 0x00
        /*0020*/ 	.byte	0x00, 0x00, 0x00, 0x00


//--------------------- .nv.info._Z10wavekerneliPfS_S_ --------------------------
	.section	.nv.info._Z10wavekerneliPfS_S_,"",@"SHT_CUDA_INFO"
	.sectionflags	@""
	.align	4


	//----- nvinfo : EIATTR_CUDA_API_VERSION
	.align		4
        /*0000*/ 	.byte	0x04, 0x37
        /*0002*/ 	.short	(.L_12 - .L_11)
.L_11:
        /*0004*/ 	.word	0x00000082


	//----- nvinfo : EIATTR_KPARAM_INFO
	.align		4
.L_12:
        /*0008*/ 	.byte	0x04, 0x17
        /*000a*/ 	.short	(.L_14 - .L_13)
.L_13:
        /*000c*/ 	.word	0x00000000
        /*0010*/ 	.short	0x0003
        /*0012*/ 	.short	0x0018
        /*0014*/ 	.byte	0x00, 0xf5, 0x21, 0x00


	//----- nvinfo : EIATTR_KPARAM_INFO
	.align		4
.L_14:
        /*0018*/ 	.byte	0x04, 0x17
        /*001a*/ 	.short	(.L_16 - .L_15)
.L_15:
        /*001c*/ 	.word	0x00000000
        /*0020*/ 	.short	0x0002
        /*0022*/ 	.short	0x0010
        /*0024*/ 	.byte	0x00, 0xf5, 0x21, 0x00


	//----- nvinfo : EIATTR_KPARAM_INFO
	.align		4
.L_16:
        /*0028*/ 	.byte	0x04, 0x17
        /*002a*/ 	.short	(.L_18 - .L_17)
.L_17:
        /*002c*/ 	.word	0x00000000
        /*0030*/ 	.short	0x0001
        /*0032*/ 	.short	0x0008
        /*0034*/ 	.byte	0x00, 0xf5, 0x21, 0x00


	//----- nvinfo : EIATTR_KPARAM_INFO
	.align		4
.L_18:
        /*0038*/ 	.byte	0x04, 0x17
        /*003a*/ 	.short	(.L_20 - .L_19)
.L_19:
        /*003c*/ 	.word	0x00000000
        /*0040*/ 	.short	0x0000
        /*0042*/ 	.short	0x0000
        /*0044*/ 	.byte	0x00, 0xf0, 0x11, 0x00


	//----- nvinfo : EIATTR_SPARSE_MMA_MASK
	.align		4
.L_20:
        /*0048*/ 	.byte	0x03, 0x50
        /*004a*/ 	.short	0x0000


	//----- nvinfo : EIATTR_MAXREG_COUNT
	.align		4
        /*004c*/ 	.byte	0x03, 0x1b
        /*004e*/ 	.short	0x00ff


	//----- nvinfo : EIATTR_MERCURY_ISA_VERSION
	.align		4
        /*0050*/ 	.byte	0x03, 0x5f
        /*0052*/ 	.short	0x0101


	//----- nvinfo : EIATTR_VRC_CTA_INIT_COUNT
	.align		4
        /*0054*/ 	.byte	0x02, 0x4a
	.zero		1
	.zero		1


	//----- nvinfo : EIATTR_EXIT_INSTR_OFFSETS
	.align		4
        /*0058*/ 	.byte	0x04, 0x1c
        /*005a*/ 	.short	(.L_22 - .L_21)


	//   ....[0]....
.L_21:
        /*005c*/ 	.word	0x00000430


	//----- nvinfo : EIATTR_CRS_STACK_SIZE
	.align		4
.L_22:
        /*0060*/ 	.byte	0x04, 0x1e
        /*0062*/ 	.short	(.L_24 - .L_23)
.L_23:
        /*0064*/ 	.word	0x00000000


	//----- nvinfo : EIATTR_CBANK_PARAM_SIZE
	.align		4
.L_24:
        /*0068*/ 	.byte	0x03, 0x19
        /*006a*/ 	.short	0x0020


	//----- nvinfo : EIATTR_PARAM_CBANK
	.align		4
        /*006c*/ 	.byte	0x04, 0x0a
        /*006e*/ 	.short	(.L_26 - .L_25)
	.align		4
.L_25:
        /*0070*/ 	.word	index@(.nv.constant0._Z10wavekerneliPfS_S_)
        /*0074*/ 	.short	0x0380
        /*0076*/ 	.short	0x0020


	//----- nvinfo : EIATTR_SW_WAR
	.align		4
.L_26:
        /*0078*/ 	.byte	0x04, 0x36
        /*007a*/ 	.short	(.L_28 - .L_27)
.L_27:
        /*007c*/ 	.word	0x00000008
.L_28:


//--------------------- .nv.callgraph             --------------------------
	.section	.nv.callgraph,"",@"SHT_CUDA_CALLGRAPH"
	.align	4
	.sectionentsize	8
	.align		4
        /*0000*/ 	.word	0x00000000
	.align		4
        /*0004*/ 	.word	0xffffffff
	.align		4
        /*0008*/ 	.word	0x00000000
	.align		4
        /*000c*/ 	.word	0xfffffffe
	.align		4
        /*0010*/ 	.word	0x00000000
	.align		4
        /*0014*/ 	.word	0xfffffffd
	.align		4
        /*0018*/ 	.word	0x00000000
	.align		4
        /*001c*/ 	.word	0xfffffffc


//--------------------- .nv.constant3             --------------------------
	.section	.nv.constant3,"a",@progbits
	.align	4
.nv.constant3:
	.type		dxSquared,@object
	.size		dxSquared,(dySquared - dxSquared)
dxSquared:
        /*0000*/ 	.byte	0x00, 0x00, 0x61, 0x43
	.type		dySquared,@object
	.size		dySquared,(dtSquared - dySquared)
dySquared:
        /*0004*/ 	.byte	0x00, 0x00, 0x61, 0x43
	.type		dtSquared,@object
	.size		dtSquared,(.L_2 - dtSquared)
dtSquared:
        /*0008*/ 	.byte	0x16, 0xb7, 0x51, 0x38
.L_2:


//--------------------- .text._Z10wavekerneliPfS_S_ --------------------------
	.section	.text._Z10wavekerneliPfS_S_,"ax",@progbits
	.align	128
        .global         _Z10wavekerneliPfS_S_
        .type           _Z10wavekerneliPfS_S_,@function
        .size           _Z10wavekerneliPfS_S_,(.L_x_16 - _Z10wavekerneliPfS_S_)
        .other          _Z10wavekerneliPfS_S_,@"STO_CUDA_ENTRY STV_DEFAULT"
_Z10wavekerneliPfS_S_:
.text._Z10wavekerneliPfS_S_:
[----:B------:R-:W-:Y:S01]  /*0000*/  LDC R1, c[0x0][0x37c] ;  /* 0x0000df00ff017b82 */ /* 0x000fe20000000800 */
[----:B------:R-:W0:Y:S07]  /*0010*/  S2R R0, SR_TID.X ;  /* 0x0000000000007919 */ /* 0x000e2e0000002100 */
[----:B------:R-:W0:Y:S01]  /*0020*/  S2UR UR4, SR_CTAID.X ;  /* 0x00000000000479c3 */ /* 0x000e220000002500 */
[----:B------:R-:W1:Y:S07]  /*0030*/  S2R R3, SR_TID.Y ;  /* 0x0000000000037919 */ /* 0x000e6e0000002200 */
[----:B------:R-:W0:Y:S08]  /*0040*/  LDC R9, c[0x0][0x360] ;  /* 0x0000d800ff097b82 */ /* 0x000e300000000800 */
[----:B------:R-:W1:Y:S08]  /*0050*/  S2UR UR5, SR_CTAID.Y ;  /* 0x00000000000579c3 */ /* 0x000e700000002600 */
[----:B------:R-:W1:Y:S08]  /*0060*/  LDC R2, c[0x0][0x364] ;  /* 0x0000d900ff027b82 */ /* 0x000e700000000800 */
[----:B------:R-:W2:Y:S01]  /*0070*/  LDC.64 R6, c[0x0][0x388] ;  /* 0x0000e200ff067b82 */ /* 0x000ea20000000a00 */
[----:B0-----:R-:W-:-:S04]  /*0080*/  IMAD R9, R9, UR4, R0 ;  /* 0x0000000409097c24 */ /* 0x001fc8000f8e0200 */
[----:B------:R-:W-:Y:S02]  /*0090*/  VIADD R9, R9, 0xffffffff ;  /* 0xffffffff09097836 */ /* 0x000fe40000000000 */
[----:B-1----:R-:W-:Y:S01]  /*00a0*/  IMAD R0, R2, UR5, R3 ;  /* 0x0000000502007c24 */ /* 0x002fe2000f8e0203 */
[----:B------:R-:W0:Y:S03]  /*00b0*/  LDCU.64 UR4, c[0x0][0x358] ;  /* 0x00006b00ff0477ac */ /* 0x000e260008000a00 */
[----:B------:R-:W-:-:S04]  /*00c0*/  VIADD R0, R0, 0xffffffff ;  /* 0xffffffff00007836 */ /* 0x000fc80000000000 */
[----:B------:R-:W-:-:S04]  /*00d0*/  IMAD R2, R9, R0, RZ ;  /* 0x0000000009027224 */ /* 0x000fc800078e02ff */
[----:B--2---:R-:W-:-:S05]  /*00e0*/  IMAD.WIDE R6, R2, 0x4, R6 ;  /* 0x0000000402067825 */ /* 0x004fca00078e0206 */
[----:B0-----:R-:W2:Y:S04]  /*00f0*/  LDG.E R4, desc[UR4][R6.64] ;  /* 0x0000000406047981 */ /* 0x001ea8000c1e1900 */
[----:B------:R-:W3:Y:S04]  /*0100*/  LDG.E R3, desc[UR4][R6.64+0x4] ;  /* 0x0000040406037981 */ /* 0x000ee8000c1e1900 */
[----:B------:R-:W4:Y:S01]  /*0110*/  LDG.E R5, desc[UR4][R6.64+-0x4] ;  /* 0xfffffc0406057981 */ /* 0x000f22000c1e1900 */
[----:B------:R-:W-:Y:S02]  /*0120*/  HFMA2 R10, -RZ, RZ, 0.94580078125, -0.013092041015625 ;  /* 0x3b91a2b4ff0a7431 */ /* 0x000fe400000001ff */
[----:B------:R-:W-:Y:S01]  /*0130*/  IMAD.MOV.U32 R8, RZ, RZ, 0x43610000 ;  /* 0x43610000ff087424 */ /* 0x000fe200078e00ff */
[----:B------:R-:W-:Y:S01]  /*0140*/  BSSY.RECONVERGENT B0, `(.L_x_0) ;  /* 0x000000f000007945 */ /* 0x000fe20003800200 */
[----:B--2---:R-:W-:-:S04]  /*0150*/  FADD R4, R4, R4 ;  /* 0x0000000404047221 */ /* 0x004fc80000000000 */
[----:B---3--:R-:W-:Y:S01]  /*0160*/  FADD R0, R3, -R4 ;  /* 0x8000000403007221 */ /* 0x008fe20000000000 */
[----:B------:R-:W-:-:S03]  /*0170*/  FFMA R3, R10, -R8, 1 ;  /* 0x3f8000000a037423 */ /* 0x000fc60000000808 */
[----:B----4-:R-:W-:Y:S01]  /*0180*/  FADD R0, R0, R5 ;  /* 0x0000000500007221 */ /* 0x010fe20000000000 */
[----:B------:R-:W-:-:S03]  /*0190*/  FFMA R3, R3, R10, 0.0044444445520639419556 ;  /* 0x3b91a2b403037423 */ /* 0x000fc6000000000a */
[----:B------:R-:W0:Y:S01]  /*01a0*/  FCHK P0, R0, 225 ;  /* 0x4361000000007902 */ /* 0x000e220000000000 */
[----:B------:R-:W-:-:S04]  /*01b0*/  FFMA R5, R0, R3, RZ ;  /* 0x0000000300057223 */ /* 0x000fc800000000ff */
[----:B------:R-:W-:-:S04]  /*01c0*/  FFMA R10, R5, -225, R0 ;  /* 0xc3610000050a7823 */ /* 0x000fc80000000000 */
[----:B------:R-:W-:Y:S01]  /*01d0*/  FFMA R5, R3, R10, R5 ;  /* 0x0000000a03057223 */ /* 0x000fe20000000005 */
[----:B0-----:R-:W-:Y:S06]  /*01e0*/  @!P0 BRA `(.L_x_1) ;  /* 0x0000000000108947 */ /* 0x001fec0003800000 */
[----:B------:R-:W-:Y:S01]  /*01f0*/  IMAD.MOV.U32 R3, RZ, RZ, R0 ;  /* 0x000000ffff037224 */ /* 0x000fe200078e0000 */
[----:B------:R-:W-:-:S07]  /*0200*/  MOV R10, 0x220 ;  /* 0x00000220000a7802 */ /* 0x000fce0000000f00 */
[----:B------:R-:W-:Y:S05]  /*0210*/  CALL.REL.NOINC `($__internal_0_$__cuda_sm3x_div_rn_noftz_f32_slowpath) ;  /* 0x0000000000887944 */ /* 0x000fea0003c00000 */
[----:B------:R-:W-:-:S07]  /*0220*/  MOV R5, R0 ;  /* 0x0000000000057202 */ /* 0x000fce0000000f00 */
.L_x_1:
[----:B------:R-:W-:Y:S05]  /*0230*/  BSYNC.RECONVERGENT B0 ;  /* 0x0000000000007941 */ /* 0x000fea0003800200 */
.L_x_0:
[----:B------:R-:W0:Y:S01]  /*0240*/  LDC.64 R10, c[0x0][0x388] ;  /* 0x0000e200ff0a7b82 */ /* 0x000e220000000a00 */
[----:B------:R-:W-:Y:S02]  /*0250*/  IMAD.IADD R3, R2, 0x1, -R9 ;  /* 0x0000000102037824 */ /* 0x000fe400078e0a09 */
[----:B------:R-:W-:-:S06]  /*0260*/  IMAD.WIDE R6, R9, 0x4, R6 ;  /* 0x0000000409067825 */ /* 0x000fcc00078e0206 */
[----:B------:R-:W2:Y:S01]  /*0270*/  LDG.E R7, desc[UR4][R6.64] ;  /* 0x0000000406077981 */ /* 0x000ea2000c1e1900 */
[----:B0-----:R-:W-:-:S06]  /*0280*/  IMAD.WIDE R10, R3, 0x4, R10 ;  /* 0x00000004030a7825 */ /* 0x001fcc00078e020a */
[----:B------:R-:W3:Y:S01]  /*0290*/  LDG.E R11, desc[UR4][R10.64] ;  /* 0x000000040a0b7981 */ /* 0x000ee2000c1e1900 */
[----:B------:R-:W-:-:S04]  /*02a0*/  IMAD.MOV.U32 R9, RZ, RZ, 0x3b91a2b4 ;  /* 0x3b91a2b4ff097424 */ /* 0x000fc800078e00ff */
[----:B------:R-:W-:Y:S01]  /*02b0*/  FFMA R12, R9, -R8, 1 ;  /* 0x3f800000090c7423 */ /* 0x000fe20000000808 */
[----:B------:R-:W-:Y:S01]  /*02c0*/  BSSY.RECONVERGENT B0, `(.L_x_2) ;  /* 0x000000b000007945 */ /* 0x000fe20003800200 */
[----:B--2---:R-:W-:-:S04]  /*02d0*/  FADD R0, -R4, R7 ;  /* 0x0000000704007221 */ /* 0x004fc80000000100 */
[----:B---3--:R-:W-:-:S04]  /*02e0*/  FADD R3, R0, R11 ;  /* 0x0000000b00037221 */ /* 0x008fc80000000000 */
[----:B------:R-:W0:Y:S01]  /*02f0*/  FCHK P0, R3, 225 ;  /* 0x4361000003007902 */ /* 0x000e220000000000 */
[----:B------:R-:W-:-:S04]  /*0300*/  FFMA R0, R12, R9, 0.0044444445520639419556 ;  /* 0x3b91a2b40c007423 */ /* 0x000fc80000000009 */
[----:B------:R-:W-:-:S04]  /*0310*/  FFMA R12, R0, R3, RZ ;  /* 0x00000003000c7223 */ /* 0x000fc800000000ff */
[----:B------:R-:W-:-:S04]  /*0320*/  FFMA R9, R12, -225, R3 ;  /* 0xc36100000c097823 */ /* 0x000fc80000000003 */
[----:B------:R-:W-:Y:S01]  /*0330*/  FFMA R0, R0, R9, R12 ;  /* 0x0000000900007223 */ /* 0x000fe2000000000c */
[----:B0-----:R-:W-:Y:S06]  /*0340*/  @!P0 BRA `(.L_x_3) ;  /* 0x0000000000088947 */ /* 0x001fec0003800000 */
[----:B------:R-:W-:-:S07]  /*0350*/  MOV R10, 0x370 ;  /* 0x00000370000a7802 */ /* 0x000fce0000000f00 */
[----:B------:R-:W-:Y:S05]  /*0360*/  CALL.REL.NOINC `($__internal_0_$__cuda_sm3x_div_rn_noftz_f32_slowpath) ;  /* 0x0000000000347944 */ /* 0x000fea0003c00000 */
.L_x_3:
[----:B------:R-:W-:Y:S05]  /*0370*/  BSYNC.RECONVERGENT B0 ;  /* 0x0000000000007941 */ /* 0x000fea0003800200 */
.L_x_2:
[----:B------:R-:W0:Y:S08]  /*0380*/  LDC.64 R6, c[0x0][0x398] ;  /* 0x0000e600ff067b82 */ /* 0x000e300000000a00 */
[----:B------:R-:W1:Y:S01]  /*0390*/  LDC.64 R8, c[0x0][0x390] ;  /* 0x0000e400ff087b82 */ /* 0x000e620000000a00 */
[----:B0-----:R-:W-:-:S04]  /*03a0*/  IMAD.WIDE R6, R2, 0x4, R6 ;  /* 0x0000000402067825 */ /* 0x001fc800078e0206 */
[----:B-1----:R-:W-:Y:S02]  /*03b0*/  IMAD.WIDE R2, R2, 0x4, R8 ;  /* 0x0000000402027825 */ /* 0x002fe400078e0208 */
[----:B------:R-:W2:Y:S04]  /*03c0*/  LDG.E R9, desc[UR4][R6.64] ;  /* 0x0000000406097981 */ /* 0x000ea8000c1e1900 */
[----:B------:R-:W3:Y:S01]  /*03d0*/  LDG.E R2, desc[UR4][R2.64] ;  /* 0x0000000402027981 */ /* 0x000ee2000c1e1900 */
[----:B------:R-:W-:Y:S01]  /*03e0*/  FADD R0, R0, R5 ;  /* 0x0000000500007221 */ /* 0x000fe20000000000 */
[----:B--2---:R-:W-:Y:S01]  /*03f0*/  FADD R9, R4, -R9 ;  /* 0x8000000904097221 */ /* 0x004fe20000000000 */
[----:B---3--:R-:W-:-:S04]  /*0400*/  FMUL R5, R2, 4.9999995098914951086e-05 ;  /* 0x3851b71602057820 */ /* 0x008fc80000400000 */
[----:B------:R-:W-:-:S05]  /*0410*/  FFMA R5, R0, R5, R9 ;  /* 0x0000000500057223 */ /* 0x000fca0000000009 */
[----:B------:R-:W-:Y:S01]  /*0420*/  STG.E desc[UR4][R6.64], R5 ;  /* 0x0000000506007986 */ /* 0x000fe2000c101904 */
[----:B------:R-:W-:Y:S05]  /*0430*/  EXIT ;  /* 0x000000000000794d */ /* 0x000fea0003800000 */
        .weak           $__internal_0_$__cuda_sm3x_div_rn_noftz_f32_slowpath
        .type           $__internal_0_$__cuda_sm3x_div_rn_noftz_f32_slowpath,@function
        .size           $__internal_0_$__cuda_sm3x_div_rn_noftz_f32_slowpath,(.L_x_16 - $__internal_0_$__cuda_sm3x_div_rn_noftz_f32_slowpath)
$__internal_0_$__cuda_sm3x_div_rn_noftz_f32_slowpath:
[----:B------:R-:W-:Y:S01]  /*0440*/  SHF.R.U32.HI R12, RZ, 0x17, R8 ;  /* 0x00000017ff0c7819 */ /* 0x000fe20000011608 */
[----:B------:R-:W-:Y:S01]  /*0450*/  BSSY.RECONVERGENT B1, `(.L_x_4) ;  /* 0x0000064000017945 */ /* 0x000fe20003800200 */
[----:B------:R-:W-:Y:S01]  /*0460*/  SHF.R.U32.HI R0, RZ, 0x17, R3 ;  /* 0x00000017ff007819 */ /* 0x000fe20000011603 */
[----:B------:R-:W-:Y:S01]  /*0470*/  IMAD.MOV.U32 R14, RZ, RZ, 0x43610000 ;  /* 0x43610000ff0e7424 */ /* 0x000fe200078e00ff */
[----:B------:R-:W-:Y:S02]  /*0480*/  LOP3.LUT R12, R12, 0xff, RZ, 0xc0, !PT ;  /* 0x000000ff0c0c7812 */ /* 0x000fe400078ec0ff */
[----:B------:R-:W-:Y:S02]  /*0490*/  LOP3.LUT R16, R0, 0xff, RZ, 0xc0, !PT ;  /* 0x000000ff00107812 */ /* 0x000fe400078ec0ff */
[----:B------:R-:W-:-:S03]  /*04a0*/  IADD3 R13, PT, PT, R12, -0x1, RZ ;  /* 0xffffffff0c0d7810 */ /* 0x000fc60007ffe0ff */
[----:B------:R-:W-:Y:S01]  /*04b0*/  VIADD R15, R16, 0xffffffff ;  /* 0xffffffff100f7836 */ /* 0x000fe20000000000 */
[----:B------:R-:W-:-:S04]  /*04c0*/  ISETP.GT.U32.AND P0, PT, R13, 0xfd, PT ;  /* 0x000000fd0d00780c */ /* 0x000fc80003f04070 */
[----:B------:R-:W-:-:S13]  /*04d0*/  ISETP.GT.U32.OR P0, PT, R15, 0xfd, P0 ;  /* 0x000000fd0f00780c */ /* 0x000fda0000704470 */
[----:B------:R-:W-:Y:S01]  /*04e0*/  @!P0 MOV R11, RZ ;  /* 0x000000ff000b8202 */ /* 0x000fe20000000f00 */
[----:B------:R-:W-:Y:S06]  /*04f0*/  @!P0 BRA `(.L_x_5) ;  /* 0x0000000000608947 */ /* 0x000fec0003800000 */
[----:B------:R-:W-:Y:S01]  /*0500*/  IMAD.MOV.U32 R0, RZ, RZ, 0x43610000 ;  /* 0x43610000ff007424 */ /* 0x000fe200078e00ff */
[----:B------:R-:W-:-:S04]  /*0510*/  FSETP.GTU.FTZ.AND P0, PT, |R3|, +INF , PT ;  /* 0x7f8000000300780b */ /* 0x000fc80003f1c200 */
[----:B------:R-:W-:-:S04]  /*0520*/  FSETP.GTU.FTZ.AND P1, PT, |R0|, +INF , PT ;  /* 0x7f8000000000780b */ /* 0x000fc80003f3c200 */
[----:B------:R-:W-:-:S13]  /*0530*/  PLOP3.LUT P0, PT, P0, P1, PT, 0xf8, 0x8f ;  /* 0x00000000008f781c */ /* 0x000fda0000703f70 */
[----:B------:R-:W-:Y:S05]  /*0540*/  @P0 BRA `(.L_x_6) ;  /* 0x00000004004c0947 */ /* 0x000fea0003800000 */
[----:B------:R-:W-:-:S13]  /*0550*/  LOP3.LUT P0, RZ, R14, 0x7fffffff, R3, 0xc8, !PT ;  /* 0x7fffffff0eff7812 */ /* 0x000fda000780c803 */
[----:B------:R-:W-:Y:S05]  /*0560*/  @!P0 BRA `(.L_x_7) ;  /* 0x00000004003c8947 */ /* 0x000fea0003800000 */
[C---:B------:R-:W-:Y:S02]  /*0570*/  FSETP.NEU.FTZ.AND P2, PT, |R3|.reuse, +INF , PT ;  /* 0x7f8000000300780b */ /* 0x040fe40003f5d200 */
[----:B------:R-:W-:Y:S02]  /*0580*/  FSETP.NEU.FTZ.AND P1, PT, |R0|, +INF , PT ;  /* 0x7f8000000000780b */ /* 0x000fe40003f3d200 */
[----:B------:R-:W-:-:S11]  /*0590*/  FSETP.NEU.FTZ.AND P0, PT, |R3|, +INF , PT ;  /* 0x7f8000000300780b */ /* 0x000fd60003f1d200 */
[----:B------:R-:W-:Y:S05]  /*05a0*/  @!P1 BRA !P2, `(.L_x_7) ;  /* 0x00000004002c9947 */ /* 0x000fea0005000000 */
[----:B------:R-:W-:-:S04]  /*05b0*/  LOP3.LUT P2, RZ, R3, 0x7fffffff, RZ, 0xc0, !PT ;  /* 0x7fffffff03ff7812 */ /* 0x000fc8000784c0ff */
[----:B------:R-:W-:-:S13]  /*05c0*/  PLOP3.LUT P1, PT, P1, P2, PT, 0x2f, 0xf2 ;  /* 0x0000000000f2781c */ /* 0x000fda0000f24577 */
[----:B------:R-:W-:Y:S05]  /*05d0*/  @P1 BRA `(.L_x_8) ;  /* 0x0000000400181947 */ /* 0x000fea0003800000 */
[----:B------:R-:W-:-:S04]  /*05e0*/  LOP3.LUT P1, RZ, R14, 0x7fffffff, RZ, 0xc0, !PT ;  /* 0x7fffffff0eff7812 */ /* 0x000fc8000782c0ff */
[----:B------:R-:W-:-:S13]  /*05f0*/  PLOP3.LUT P0, PT, P0, P1, PT, 0x2f, 0xf2 ;  /* 0x0000000000f2781c */ /* 0x000fda0000702577 */
[----:B------:R-:W-:Y:S05]  /*0600*/  @P0 BRA `(.L_x_9) ;  /* 0x0000000400000947 */ /* 0x000fea0003800000 */
[----:B------:R-:W-:Y:S02]  /*0610*/  ISETP.GE.AND P0, PT, R15, RZ, PT ;  /* 0x000000ff0f00720c */ /* 0x000fe40003f06270 */
[----:B------:R-:W-:-:S11]  /*0620*/  ISETP.GE.AND P1, PT, R13, RZ, PT ;  /* 0x000000ff0d00720c */ /* 0x000fd60003f26270 */
[----:B------:R-:W-:Y:S01]  /*0630*/  @P0 IMAD.MOV.U32 R11, RZ, RZ, RZ ;  /* 0x000000ffff0b0224 */ /* 0x000fe200078e00ff */
[----:B------:R-:W-:Y:S01]  /*0640*/  @!P0 MOV R11, 0xffffffc0 ;  /* 0xffffffc0000b8802 */ /* 0x000fe20000000f00 */
[----:B------:R-:W-:Y:S01]  /*0650*/  @!P0 FFMA R3, R3, 1.84467440737095516160e+19, RZ ;  /* 0x5f80000003038823 */ /* 0x000fe200000000ff */
[----:B------:R-:W-:-:S03]  /*0660*/  @!P1 FFMA R14, R0, 1.84467440737095516160e+19, RZ ;  /* 0x5f800000000e9823 */ /* 0x000fc600000000ff */
[----:B------:R-:W-:-:S07]  /*0670*/  @!P1 VIADD R11, R11, 0x40 ;  /* 0x000000400b0b9836 */ /* 0x000fce0000000000 */
.L_x_5:
[----:B------:R-:W-:Y:S01]  /*0680*/  LEA R13, R12, 0xc0800000, 0x17 ;  /* 0xc08000000c0d7811 */ /* 0x000fe200078eb8ff */
[----:B------:R-:W-:Y:S04]  /*0690*/  BSSY.RECONVERGENT B2, `(.L_x_10) ;  /* 0x0000036000027945 */ /* 0x000fe80003800200 */
[----:B------:R-:W-:Y:S01]  /*06a0*/  IMAD.IADD R14, R14, 0x1, -R13 ;  /* 0x000000010e0e7824 */ /* 0x000fe200078e0a0d */
[----:B------:R-:W-:-:S03]  /*06b0*/  IADD3 R13, PT, PT, R16, -0x7f, RZ ;  /* 0xffffff81100d7810 */ /* 0x000fc60007ffe0ff */
[----:B------:R-:W0:Y:S01]  /*06c0*/  MUFU.RCP R15, R14 ;  /* 0x0000000e000f7308 */ /* 0x000e220000001000 */
[----:B------:R-:W-:Y:S01]  /*06d0*/  FADD.FTZ R17, -R14, -RZ ;  /* 0x800000ff0e117221 */ /* 0x000fe20000010100 */
[C---:B------:R-:W-:Y:S01]  /*06e0*/  IMAD R0, R13.reuse, -0x800000, R3 ;  /* 0xff8000000d007824 */ /* 0x040fe200078e0203 */
[----:B------:R-:W-:-:S05]  /*06f0*/  IADD3 R12, PT, PT, R13, 0x7f, -R12 ;  /* 0x0000007f0d0c7810 */ /* 0x000fca0007ffe80c */
[----:B------:R-:W-:Y:S02]  /*0700*/  IMAD.IADD R12, R12, 0x1, R11 ;  /* 0x000000010c0c7824 */ /* 0x000fe400078e020b */
[----:B0-----:R-:W-:-:S04]  /*0710*/  FFMA R16, R15, R17, 1 ;  /* 0x3f8000000f107423 */ /* 0x001fc80000000011 */
[----:B------:R-:W-:-:S04]  /*0720*/  FFMA R18, R15, R16, R15 ;  /* 0x000000100f127223 */ /* 0x000fc8000000000f */
[----:B------:R-:W-:-:S04]  /*0730*/  FFMA R3, R0, R18, RZ ;  /* 0x0000001200037223 */ /* 0x000fc800000000ff */
[----:B------:R-:W-:-:S04]  /*0740*/  FFMA R16, R17, R3, R0 ;  /* 0x0000000311107223 */ /* 0x000fc80000000000 */
[----:B------:R-:W-:-:S04]  /*0750*/  FFMA R15, R18, R16, R3 ;  /* 0x00000010120f7223 */ /* 0x000fc80000000003 */
[----:B------:R-:W-:-:S04]  /*0760*/  FFMA R16, R17, R15, R0 ;  /* 0x0000000f11107223 */ /* 0x000fc80000000000 */
[----:B------:R-:W-:-:S05]  /*0770*/  FFMA R0, R18, R16, R15 ;  /* 0x0000001012007223 */ /* 0x000fca000000000f */
[----:B------:R-:W-:-:S04]  /*0780*/  SHF.R.U32.HI R3, RZ, 0x17, R0 ;  /* 0x00000017ff037819 */ /* 0x000fc80000011600 */
[----:B------:R-:W-:-:S04]  /*0790*/  LOP3.LUT R3, R3, 0xff, RZ, 0xc0, !PT ;  /* 0x000000ff03037812 */ /* 0x000fc800078ec0ff */
[----:B------:R-:W-:-:S05]  /*07a0*/  IADD3 R13, PT, PT, R3, R12, RZ ;  /* 0x0000000c030d7210 */ /* 0x000fca0007ffe0ff */
[----:B------:R-:W-:-:S05]  /*07b0*/  VIADD R3, R13, 0xffffffff ;  /* 0xffffffff0d037836 */ /* 0x000fca0000000000 */
[----:B------:R-:W-:-:S13]  /*07c0*/  ISETP.GE.U32.AND P0, PT, R3, 0xfe, PT ;  /* 0x000000fe0300780c */ /* 0x000fda0003f06070 */
[----:B------:R-:W-:Y:S05]  /*07d0*/  @!P0 BRA `(.L_x_11) ;  /* 0x0000000000808947 */ /* 0x000fea0003800000 */
[----:B------:R-:W-:-:S13]  /*07e0*/  ISETP.GT.AND P0, PT, R13, 0xfe, PT ;  /* 0x000000fe0d00780c */ /* 0x000fda0003f04270 */
[----:B------:R-:W-:Y:S05]  /*07f0*/  @P0 BRA `(.L_x_12) ;  /* 0x00000000006c0947 */ /* 0x000fea0003800000 */
[----:B------:R-:W-:-:S13]  /*0800*/  ISETP.GE.AND P0, PT, R13, 0x1, PT ;  /* 0x000000010d00780c */ /* 0x000fda0003f06270 */
[----:B------:R-:W-:Y:S05]  /*0810*/  @P0 BRA `(.L_x_13) ;  /* 0x0000000000740947 */ /* 0x000fea0003800000 */
[----:B------:R-:W-:Y:S02]  /*0820*/  ISETP.GE.AND P0, PT, R13, -0x18, PT ;  /* 0xffffffe80d00780c */ /* 0x000fe40003f06270 */
[----:B------:R-:W-:-:S11]  /*0830*/  LOP3.LUT R0, R0, 0x80000000, RZ, 0xc0, !PT ;  /* 0x8000000000007812 */ /* 0x000fd600078ec0ff */
[----:B------:R-:W-:Y:S05]  /*0840*/  @!P0 BRA `(.L_x_13) ;  /* 0x0000000000688947 */ /* 0x000fea0003800000 */
[CCC-:B------:R-:W-:Y:S01]  /*0850*/  FFMA.RZ R3, R18.reuse, R16.reuse, R15.reuse ;  /* 0x0000001012037223 */ /* 0x1c0fe2000000c00f */
[C---:B------:R-:W-:Y:S01]  /*0860*/  IADD3 R14, PT, PT, R13.reuse, 0x20, RZ ;  /* 0x000000200d0e7810 */ /* 0x040fe20007ffe0ff */
[CCC-:B------:R-:W-:Y:S01]  /*0870*/  FFMA.RM R12, R18.reuse, R16.reuse, R15.reuse ;  /* 0x00000010120c7223 */ /* 0x1c0fe2000000400f */
[----:B------:R-:W-:Y:S02]  /*0880*/  ISETP.NE.AND P2, PT, R13, RZ, PT ;  /* 0x000000ff0d00720c */ /* 0x000fe40003f45270 */
[----:B------:R-:W-:Y:S01]  /*0890*/  LOP3.LUT R11, R3, 0x7fffff, RZ, 0xc0, !PT ;  /* 0x007fffff030b7812 */ /* 0x000fe200078ec0ff */
[----:B------:R-:W-:Y:S01]  /*08a0*/  FFMA.RP R3, R18, R16, R15 ;  /* 0x0000001012037223 */ /* 0x000fe2000000800f */
[----:B------:R-:W-:Y:S01]  /*08b0*/  ISETP.NE.AND P1, PT, R13, RZ, PT ;  /* 0x000000ff0d00720c */ /* 0x000fe20003f25270 */
[----:B------:R-:W-:Y:S01]  /*08c0*/  IMAD.MOV R13, RZ, RZ, -R13 ;  /* 0x000000ffff0d7224 */ /* 0x000fe200078e0a0d */
[----:B------:R-:W-:Y:S02]  /*08d0*/  LOP3.LUT R11, R11, 0x800000, RZ, 0xfc, !PT ;  /* 0x008000000b0b7812 */ /* 0x000fe400078efcff */
[----:B------:R-:W-:-:S02]  /*08e0*/  FSETP.NEU.FTZ.AND P0, PT, R3, R12, PT ;  /* 0x0000000c0300720b */ /* 0x000fc40003f1d000 */
[----:B------:R-:W-:Y:S02]  /*08f0*/  SHF.L.U32 R14, R11, R14, RZ ;  /* 0x0000000e0b0e7219 */ /* 0x000fe400000006ff */
[----:B------:R-:W-:Y:S02]  /*0900*/  SEL R12, R13, RZ, P2 ;  /* 0x000000ff0d0c7207 */ /* 0x000fe40001000000 */
[----:B------:R-:W-:Y:S02]  /*0910*/  ISETP.NE.AND P1, PT, R14, RZ, P1 ;  /* 0x000000ff0e00720c */ /* 0x000fe40000f25270 */
[----:B------:R-:W-:Y:S02]  /*0920*/  SHF.R.U32.HI R12, RZ, R12, R11 ;  /* 0x0000000cff0c7219 */ /* 0x000fe4000001160b */
[----:B------:R-:W-:Y:S02]  /*0930*/  PLOP3.LUT P0, PT, P0, P1, PT, 0xf8, 0x8f ;  /* 0x00000000008f781c */ /* 0x000fe40000703f70 */
[----:B------:R-:W-:-:S02]  /*0940*/  SHF.R.U32.HI R14, RZ, 0x1, R12 ;  /* 0x00000001ff0e7819 */ /* 0x000fc4000001160c */
[----:B------:R-:W-:-:S04]  /*0950*/  SEL R3, RZ, 0x1, !P0 ;  /* 0x00000001ff037807 */ /* 0x000fc80004000000 */
[----:B------:R-:W-:-:S04]  /*0960*/  LOP3.LUT R3, R3, 0x1, R14, 0xf8, !PT ;  /* 0x0000000103037812 */ /* 0x000fc800078ef80e */
[----:B------:R-:W-:-:S04]  /*0970*/  LOP3.LUT R3, R3, R12, RZ, 0xc0, !PT ;  /* 0x0000000c03037212 */ /* 0x000fc800078ec0ff */
[----:B------:R-:W-:-:S04]  /*0980*/  IADD3 R3, PT, PT, R14, R3, RZ ;  /* 0x000000030e037210 */ /* 0x000fc80007ffe0ff */
[----:B------:R-:W-:Y:S01]  /*0990*/  LOP3.LUT R0, R3, R0, RZ, 0xfc, !PT ;  /* 0x0000000003007212 */ /* 0x000fe200078efcff */
[----:B------:R-:W-:Y:S06]  /*09a0*/  BRA `(.L_x_13) ;  /* 0x0000000000107947 */ /* 0x000fec0003800000 */
.L_x_12:
[----:B------:R-:W-:-:S04]  /*09b0*/  LOP3.LUT R0, R0, 0x80000000, RZ, 0xc0, !PT ;  /* 0x8000000000007812 */ /* 0x000fc800078ec0ff */
[----:B------:R-:W-:Y:S01]  /*09c0*/  LOP3.LUT R0, R0, 0x7f800000, RZ, 0xfc, !PT ;  /* 0x7f80000000007812 */ /* 0x000fe200078efcff */
[----:B------:R-:W-:Y:S06]  /*09d0*/  BRA `(.L_x_13) ;  /* 0x0000000000047947 */ /* 0x000fec0003800000 */
.L_x_11:
[----:B------:R-:W-:-:S07]  /*09e0*/  IMAD R0, R12, 0x800000, R0 ;  /* 0x008000000c007824 */ /* 0x000fce00078e0200 */
.L_x_13:
[----:B------:R-:W-:Y:S05]  /*09f0*/  BSYNC.RECONVERGENT B2 ;  /* 0x0000000000027941 */ /* 0x000fea0003800200 */
.L_x_10:
[----:B------:R-:W-:Y:S05]  /*0a00*/  BRA `(.L_x_14) ;  /* 0x0000000000207947 */ /* 0x000fea0003800000 */
.L_x_9:
[----:B------:R-:W-:-:S04]  /*0a10*/  LOP3.LUT R0, R14, 0x80000000, R3, 0x48, !PT ;  /* 0x800000000e007812 */ /* 0x000fc800078e4803 */
[----:B------:R-:W-:Y:S01]  /*0a20*/  LOP3.LUT R0, R0, 0x7f800000, RZ, 0xfc, !PT ;  /* 0x7f80000000007812 */ /* 0x000fe200078efcff */
[----:B------:R-:W-:Y:S06]  /*0a30*/  BRA `(.L_x_14) ;  /* 0x0000000000147947 */ /* 0x000fec0003800000 */
.L_x_8:
[----:B------:R-:W-:Y:S01]  /*0a40*/  LOP3.LUT R0, R14, 0x80000000, R3, 0x48, !PT ;  /* 0x800000000e007812 */ /* 0x000fe200078e4803 */
[----:B------:R-:W-:Y:S06]  /*0a50*/  BRA `(.L_x_14) ;  /* 0x00000000000c7947 */ /* 0x000fec0003800000 */
.L_x_7:
[----:B------:R-:W0:Y:S01]  /*0a60*/  MUFU.RSQ R0, -QNAN ;  /* 0xffc0000000007908 */ /* 0x000e220000001400 */
[----:B------:R-:W-:Y:S05]  /*0a70*/  BRA `(.L_x_14) ;  /* 0x0000000000047947 */ /* 0x000fea0003800000 */
.L_x_6:
[----:B------:R-:W-:-:S07]  /*0a80*/  FADD.FTZ R0, R3, R0 ;  /* 0x0000000003007221 */ /* 0x000fce0000010000 */
.L_x_14:
[----:B------:R-:W-:Y:S05]  /*0a90*/  BSYNC.RECONVERGENT B1 ;  /* 0x0000000000017941 */ /* 0x000fea0003800200 */
.L_x_4:
[----:B------:R-:W-:-:S04]  /*0aa0*/  HFMA2 R11, -RZ, RZ, 0, 0 ;  /* 0x00000000ff0b7431 */ /* 0x000fc800000001ff */
[----:B0-----:R-:W-:Y:S05]  /*0ab0*/  RET.REL.NODEC R10 `(_Z10wavekerneliPfS_S_) ;  /* 0xfffffff40a507950 */ /* 0x001fea0003c3ffff */
.L_x_15:
[----:B------:R-:W-:-:S00]  /*0ac0*/  BRA `(.L_x_15) ;  /* 0xfffffffc00fc7947 */ /* 0x000fc0000383ffff */
[----:B------:R-:W-:-:S00]  /*0ad0*/  NOP ;  /* 0x0000000000007918 */ /* 0x000fc00000000000 */
        /* <DEDUP_REMOVED lines=10> */
.L_x_16:


//--------------------- .nv.shared.reserved.0     --------------------------
	.section	.nv.shared.reserved.0,"aw",@nobits
	.weak		__nv_reservedSMEM_offset_0_alias
	.size		__nv_reservedSMEM_offset_0_alias, 0, 64
	.other		__nv_reservedSMEM_offset_0_alias,@"STO_CUDA_RESERVED_SHARED STV_DEFAULT"
__nv_reservedSMEM_offset_0_alias:
	.zero		0
	.zero		64


//--------------------- .nv.constant0._Z10wavekerneliPfS_S_ --------------------------
	.section	.nv.constant0._Z10wavekerneliPfS_S_,"a",@progbits
	.sectionflags	@""
	.align	4
.nv.constant0._Z10wavekerneliPfS_S_:
	.zero		928


//--------------------- SYMBOLS --------------------------

	.type		.nv.reservedSmem.offset0,@object
	.size		.nv.reservedSmem.offset0,0x4
